//
// Generated by NVIDIA NVVM Compiler
//
// Compiler Build ID: CL-36424714
// Cuda compilation tools, release 13.0, V13.0.88
// Based on NVVM 20.0.0
//

.version 9.0
.target sm_100
.address_size 64

	// .globl	default_function_kernel

.visible .entry default_function_kernel(
	.param .u64 .ptr .align 1 default_function_kernel_param_0,
	.param .u64 .ptr .align 1 default_function_kernel_param_1,
	.param .u64 .ptr .align 1 default_function_kernel_param_2
)
.maxntid 32
{
	.reg .b32 	%r<5>;
	.reg .b32 	%f<6>;
	.reg .b64 	%rd<11>;

	ld.param.u64 	%rd1, [default_function_kernel_param_0];
	ld.param.u64 	%rd2, [default_function_kernel_param_1];
	ld.param.u64 	%rd3, [default_function_kernel_param_2];
	cvta.to.global.u64 	%rd4, %rd1;
	cvta.to.global.u64 	%rd5, %rd2;
	cvta.to.global.u64 	%rd6, %rd3;
	mov.u32 	%r1, %ctaid.x;
	shl.b32 	%r2, %r1, 5;
	mov.u32 	%r3, %tid.x;
	or.b32  	%r4, %r2, %r3;
	mul.wide.u32 	%rd7, %r4, 4;
	add.s64 	%rd8, %rd6, %rd7;
	ld.global.nc.f32 	%f1, [%rd8];
	mov.f32 	%f2, 0f00000000;
	sub.f32 	%f3, %f2, %f1;
	add.s64 	%rd9, %rd5, %rd7;
	ld.global.nc.f32 	%f4, [%rd9];
	add.f32 	%f5, %f3, %f4;
	add.s64 	%rd10, %rd4, %rd7;
	st.global.f32 	[%rd10], %f5;
	ret;

}
	// .globl	default_function_kernel_3
.visible .entry default_function_kernel_3(
	.param .u64 .ptr .align 1 default_function_kernel_3_param_0,
	.param .u64 .ptr .align 1 default_function_kernel_3_param_1,
	.param .u64 .ptr .align 1 default_function_kernel_3_param_2
)
.maxntid 12
{
	.reg .b32 	%r<4>;
	.reg .b32 	%f<5>;
	.reg .b64 	%rd<11>;

	ld.param.u64 	%rd1, [default_function_kernel_3_param_0];
	ld.param.u64 	%rd2, [default_function_kernel_3_param_1];
	ld.param.u64 	%rd3, [default_function_kernel_3_param_2];
	cvta.to.global.u64 	%rd4, %rd1;
	cvta.to.global.u64 	%rd5, %rd3;
	cvta.to.global.u64 	%rd6, %rd2;
	mov.u32 	%r1, %ctaid.x;
	mov.u32 	%r2, %tid.x;
	mad.lo.s32 	%r3, %r1, 12, %r2;
	mul.wide.u32 	%rd7, %r3, 4;
	add.s64 	%rd8, %rd6, %rd7;
	ld.global.nc.f32 	%f1, [%rd8];
	add.s64 	%rd9, %rd5, %rd7;
	ld.global.nc.f32 	%f2, [%rd9];
	mul.f32 	%f3, %f1, %f2;
	sin.approx.f32 	%f4, %f3;
	add.s64 	%rd10, %rd4, %rd7;
	st.global.f32 	[%rd10], %f4;
	ret;

}
	// .globl	default_function_kernel_1
.visible .entry default_function_kernel_1(
	.param .u64 .ptr .align 1 default_function_kernel_1_param_0,
	.param .u64 .ptr .align 1 default_function_kernel_1_param_1
)
.maxntid 32
{
	.reg .b32 	%r<5>;
	.reg .b32 	%f<6>;
	.reg .b64 	%rd<8>;

	ld.param.u64 	%rd1, [default_function_kernel_1_param_0];
	ld.param.u64 	%rd2, [default_function_kernel_1_param_1];
	cvta.to.global.u64 	%rd3, %rd1;
	cvta.to.global.u64 	%rd4, %rd2;
	mov.u32 	%r1, %ctaid.x;
	shl.b32 	%r2, %r1, 5;
	mov.u32 	%r3, %tid.x;
	or.b32  	%r4, %r2, %r3;
	mul.wide.u32 	%rd5, %r4, 4;
	add.s64 	%rd6, %rd4, %rd5;
	ld.global.nc.f32 	%f1, [%rd6];
	mov.f32 	%f2, 0f00000000;
	sub.f32 	%f3, %f2, %f1;
	mul.f32 	%f4, %f3, 0f3FB8AA3B;
	ex2.approx.f32 	%f5, %f4;
	add.s64 	%rd7, %rd3, %rd5;
	st.global.f32 	[%rd7], %f5;
	ret;

}
	// .globl	default_function_kernel_2
.visible .entry default_function_kernel_2(
	.param .u64 .ptr .align 1 default_function_kernel_2_param_0,
	.param .u64 .ptr .align 1 default_function_kernel_2_param_1,
	.param .u64 .ptr .align 1 default_function_kernel_2_param_2
)
.maxntid 32
{
	.reg .pred 	%p<7>;
	.reg .b32 	%r<12>;
	.reg .b32 	%f<41>;
	.reg .b64 	%rd<12>;

	ld.param.u64 	%rd1, [default_function_kernel_2_param_0];
	ld.param.u64 	%rd2, [default_function_kernel_2_param_1];
	ld.param.u64 	%rd3, [default_function_kernel_2_param_2];
	cvta.to.global.u64 	%rd4, %rd3;
	cvta.to.global.u64 	%rd5, %rd2;
	mov.u32 	%r4, %ctaid.x;
	shl.b32 	%r5, %r4, 5;
	mov.u32 	%r6, %tid.x;
	or.b32  	%r1, %r5, %r6;
	mul.wide.u32 	%rd6, %r1, 4;
	add.s64 	%rd7, %rd5, %rd6;
	ld.global.nc.f32 	%f5, [%rd7];
	add.s64 	%rd8, %rd4, %rd6;
	ld.global.nc.f32 	%f6, [%rd8];
	mul.f32 	%f7, %f5, %f6;
	mov.f32 	%f8, 0f3F800000;
	sub.rn.f32 	%f9, %f7, %f8;
	mov.b32 	%r2, %f9;
	setp.gt.u32 	%p1, %r2, 1258291200;
	fma.rn.f32 	%f10, %f7, %f7, 0fBF800000;
	rsqrt.approx.ftz.f32 	%f11, %f10;
	mul.f32 	%f12, %f11, %f10;
	mul.f32 	%f13, %f11, 0f3F000000;
	neg.f32 	%f14, %f12;
	fma.rn.f32 	%f15, %f14, %f12, %f10;
	fma.rn.f32 	%f16, %f15, %f13, %f12;
	setp.eq.f32 	%p2, %f10, 0f00000000;
	selp.f32 	%f17, 0f00000000, %f16, %p2;
	selp.f32 	%f18, 0fBF800001, %f17, %p1;
	add.f32 	%f1, %f9, %f18;
	add.rz.f32 	%f19, %f1, %f8;
	mov.b32 	%r7, %f19;
	add.s32 	%r8, %r7, -1061158912;
	and.b32  	%r9, %r8, -8388608;
	mov.b32 	%r3, %f1;
	sub.s32 	%r10, %r3, %r9;
	mov.b32 	%f20, %r10;
	sub.s32 	%r11, 1082130432, %r9;
	mov.b32 	%f21, %r11;
	fma.rn.f32 	%f22, %f21, 0f3E800000, 0fBF800000;
	add.f32 	%f23, %f22, %f20;
	cvt.rn.f32.s32 	%f24, %r9;
	mul.f32 	%f25, %f24, 0f34000000;
	fma.rn.f32 	%f26, %f23, 0fBD39BF78, 0f3DD80012;
	fma.rn.f32 	%f27, %f26, %f23, 0fBE0778E0;
	fma.rn.f32 	%f28, %f27, %f23, 0f3E146475;
	fma.rn.f32 	%f29, %f28, %f23, 0fBE2A68DD;
	fma.rn.f32 	%f30, %f29, %f23, 0f3E4CAF9E;
	fma.rn.f32 	%f31, %f30, %f23, 0fBE800042;
	fma.rn.f32 	%f32, %f31, %f23, 0f3EAAAAE6;
	fma.rn.f32 	%f33, %f32, %f23, 0fBF000000;
	mul.f32 	%f34, %f23, %f33;
	fma.rn.f32 	%f35, %f34, %f23, %f23;
	fma.rn.f32 	%f40, %f25, 0f3F317218, %f35;
	setp.lt.u32 	%p3, %r3, 2139095040;
	@%p3 bra 	$L__BB3_2;
	setp.gt.s32 	%p4, %r3, -1082130432;
	fma.rn.f32 	%f36, %f1, 0f7F800000, 0f7F800000;
	selp.f32 	%f37, %f36, %f40, %p4;
	setp.eq.f32 	%p5, %f1, 0f00000000;
	selp.f32 	%f40, 0f80000000, %f37, %p5;
$L__BB3_2:
	setp.gt.u32 	%p6, %r2, 1258291200;
	cvta.to.global.u64 	%rd9, %rd1;
	add.f32 	%f38, %f40, 0f3F317218;
	selp.f32 	%f39, %f38, %f40, %p6;
	add.s64 	%rd11, %rd9, %rd6;
	st.global.f32 	[%rd11], %f39;
	ret;

}


// ===== COMPILED SASS (sm_100) =====

	.target	sm_100

	.elftype	@"ET_EXEC"


//--------------------- .note.nv.tkinfo           --------------------------
	.section	.note.nv.tkinfo,"",@"SHT_NOTE"
	.sectionflags	@"SHF_NOTE_NV_TKINFO"
	.tkinfo
        /*0018*/ 	.word	0x00000002
        /*0030*/ 	.string	""
        /*0030*/ 	.string	"ptxas"
        /*0030*/ 	.string	"Cuda compilation tools, release 13.0, V13.0.88"
        /*0030*/ 	.string	"Build cuda_13.0.r13.0/compiler.36424714_0"
        /*0030*/ 	.string	"-arch sm_100 -m 64 "



//--------------------- .note.nv.cuinfo           --------------------------
	.section	.note.nv.cuinfo,"",@"SHT_NOTE"
	.sectionflags	@"SHF_NOTE_NV_CUINFO"
        /*0018*/ 	.short	0x0002
        /*001a*/ 	.short	0x0064
        /*001c*/ 	.short	0x0082
	.zero		2


//--------------------- .nv.info                  --------------------------
	.section	.nv.info,"",@"SHT_CUDA_INFO"
	.align	4


	//----- nvinfo : EIATTR_REGCOUNT
	.align		4
        /*0000*/ 	.byte	0x04, 0x2f
        /*0002*/ 	.short	(.L_1 - .L_0)
	.align		4
.L_0:
        /*0004*/ 	.word	index@(default_function_kernel)
        /*0008*/ 	.word	0x0000000c


	//----- nvinfo : EIATTR_FRAME_SIZE
	.align		4
.L_1:
        /*000c*/ 	.byte	0x04, 0x11
        /*000e*/ 	.short	(.L_3 - .L_2)
	.align		4
.L_2:
        /*0010*/ 	.word	index@(default_function_kernel)
        /*0014*/ 	.word	0x00000000


	//----- nvinfo : EIATTR_REGCOUNT
	.align		4
.L_3:
        /*0018*/ 	.byte	0x04, 0x2f
        /*001a*/ 	.short	(.L_5 - .L_4)
	.align		4
.L_4:
        /*001c*/ 	.word	index@(default_function_kernel_3)
        /*0020*/ 	.word	0x0000000e


	//----- nvinfo : EIATTR_FRAME_SIZE
	.align		4
.L_5:
        /*0024*/ 	.byte	0x04, 0x11
        /*0026*/ 	.short	(.L_7 - .L_6)
	.align		4
.L_6:
        /*0028*/ 	.word	index@(default_function_kernel_3)
        /*002c*/ 	.word	0x00000000


	//----- nvinfo : EIATTR_REGCOUNT
	.align		4
.L_7:
        /*0030*/ 	.byte	0x04, 0x2f
        /*0032*/ 	.short	(.L_9 - .L_8)
	.align		4
.L_8:
        /*0034*/ 	.word	index@(default_function_kernel_1)
        /*0038*/ 	.word	0x0000000c


	//----- nvinfo : EIATTR_FRAME_SIZE
	.align		4
.L_9:
        /*003c*/ 	.byte	0x04, 0x11
        /*003e*/ 	.short	(.L_11 - .L_10)
	.align		4
.L_10:
        /*0040*/ 	.word	index@(default_function_kernel_1)
        /*0044*/ 	.word	0x00000000


	//----- nvinfo : EIATTR_REGCOUNT
	.align		4
.L_11:
        /*0048*/ 	.byte	0x04, 0x2f
        /*004a*/ 	.short	(.L_13 - .L_12)
	.align		4
.L_12:
        /*004c*/ 	.word	index@(default_function_kernel_2)
        /*0050*/ 	.word	0x0000000e


	//----- nvinfo : EIATTR_FRAME_SIZE
	.align		4
.L_13:
        /*0054*/ 	.byte	0x04, 0x11
        /*0056*/ 	.short	(.L_15 - .L_14)
	.align		4
.L_14:
        /*0058*/ 	.word	index@(default_function_kernel_2)
        /*005c*/ 	.word	0x00000000


	//----- nvinfo : EIATTR_MIN_STACK_SIZE
	.align		4
.L_15:
        /*0060*/ 	.byte	0x04, 0x12
        /*0062*/ 	.short	(.L_17 - .L_16)
	.align		4
.L_16:
        /*0064*/ 	.word	index@(default_function_kernel_2)
        /*0068*/ 	.word	0x00000000


	//----- nvinfo : EIATTR_MIN_STACK_SIZE
	.align		4
.L_17:
        /*006c*/ 	.byte	0x04, 0x12
        /*006e*/ 	.short	(.L_19 - .L_18)
	.align		4
.L_18:
        /*0070*/ 	.word	index@(default_function_kernel_1)
        /*0074*/ 	.word	0x00000000


	//----- nvinfo : EIATTR_MIN_STACK_SIZE
	.align		4
.L_19:
        /*0078*/ 	.byte	0x04, 0x12
        /*007a*/ 	.short	(.L_21 - .L_20)
	.align		4
.L_20:
        /*007c*/ 	.word	index@(default_function_kernel_3)
        /*0080*/ 	.word	0x00000000


	//----- nvinfo : EIATTR_MIN_STACK_SIZE
	.align		4
.L_21:
        /*0084*/ 	.byte	0x04, 0x12
        /*0086*/ 	.short	(.L_23 - .L_22)
	.align		4
.L_22:
        /*0088*/ 	.word	index@(default_function_kernel)
        /*008c*/ 	.word	0x00000000
.L_23:


//--------------------- .nv.compat                --------------------------
	.section	.nv.compat,"",@"SHT_CUDA_COMPAT_INFO"
	.align	4
        /*0000*/ 	.byte	0x02, 0x09, 0x00, 0x00, 0x02, 0x02, 0x01, 0x00, 0x02, 0x05, 0x05, 0x00, 0x03, 0x07, 0x01, 0x01
        /*0010*/ 	.byte	0x02, 0x03, 0x00, 0x00, 0x02, 0x06, 0x01, 0x00, 0x04, 0x0b, 0x08, 0x00, 0x01, 0x00, 0x00, 0x00
        /*0020*/ 	.byte	0x00, 0x00, 0x00, 0x00


//--------------------- .nv.info.default_function_kernel_2 --------------------------
	.section	.nv.info.default_function_kernel_2,"",@"SHT_CUDA_INFO"
	.sectionflags	@""
	.align	4


	//----- nvinfo : EIATTR_CUDA_API_VERSION
	.align		4
        /*0000*/ 	.byte	0x04, 0x37
        /*0002*/ 	.short	(.L_25 - .L_24)
.L_24:
        /*0004*/ 	.word	0x00000082


	//----- nvinfo : EIATTR_KPARAM_INFO
	.align		4
.L_25:
        /*0008*/ 	.byte	0x04, 0x17
        /*000a*/ 	.short	(.L_27 - .L_26)
.L_26:
        /*000c*/ 	.word	0x00000000
        /*0010*/ 	.short	0x0002
        /*0012*/ 	.short	0x0010
        /*0014*/ 	.byte	0x00, 0xf5, 0x21, 0x00


	//----- nvinfo : EIATTR_KPARAM_INFO
	.align		4
.L_27:
        /*0018*/ 	.byte	0x04, 0x17
        /*001a*/ 	.short	(.L_29 - .L_28)
.L_28:
        /*001c*/ 	.word	0x00000000
        /*0020*/ 	.short	0x0001
        /*0022*/ 	.short	0x0008
        /*0024*/ 	.byte	0x00, 0xf5, 0x21, 0x00


	//----- nvinfo : EIATTR_KPARAM_INFO
	.align		4
.L_29:
        /*0028*/ 	.byte	0x04, 0x17
        /*002a*/ 	.short	(.L_31 - .L_30)
.L_30:
        /*002c*/ 	.word	0x00000000
        /*0030*/ 	.short	0x0000
        /*0032*/ 	.short	0x0000
        /*0034*/ 	.byte	0x00, 0xf5, 0x21, 0x00


	//----- nvinfo : EIATTR_SPARSE_MMA_MASK
	.align		4
.L_31:
        /*0038*/ 	.byte	0x03, 0x50
        /*003a*/ 	.short	0x0000


	//----- nvinfo : EIATTR_MAXREG_COUNT
	.align		4
        /*003c*/ 	.byte	0x03, 0x1b
        /*003e*/ 	.short	0x00ff


	//----- nvinfo : EIATTR_MERCURY_ISA_VERSION
	.align		4
        /*0040*/ 	.byte	0x03, 0x5f
        /*0042*/ 	.short	0x0101


	//----- nvinfo : EIATTR_VRC_CTA_INIT_COUNT
	.align		4
        /*0044*/ 	.byte	0x02, 0x4a
	.zero		1
	.zero		1


	//----- nvinfo : EIATTR_EXIT_INSTR_OFFSETS
	.align		4
        /*0048*/ 	.byte	0x04, 0x1c
        /*004a*/ 	.short	(.L_33 - .L_32)


	//   ....[0]....
.L_32:
        /*004c*/ 	.word	0x00000390


	//----- nvinfo : EIATTR_MAX_THREADS
	.align		4
.L_33:
        /*0050*/ 	.byte	0x04, 0x05
        /*0052*/ 	.short	(.L_35 - .L_34)
.L_34:
        /*0054*/ 	.word	0x00000020
        /*0058*/ 	.word	0x00000001
        /*005c*/ 	.word	0x00000001


	//----- nvinfo : EIATTR_CBANK_PARAM_SIZE
	.align		4
.L_35:
        /*0060*/ 	.byte	0x03, 0x19
        /*0062*/ 	.short	0x0018


	//----- nvinfo : EIATTR_PARAM_CBANK
	.align		4
        /*0064*/ 	.byte	0x04, 0x0a
        /*0066*/ 	.short	(.L_37 - .L_36)
	.align		4
.L_36:
        /*0068*/ 	.word	index@(.nv.constant0.default_function_kernel_2)
        /*006c*/ 	.short	0x0380
        /*006e*/ 	.short	0x0018


	//----- nvinfo : EIATTR_SW_WAR
	.align		4
.L_37:
        /*0070*/ 	.byte	0x04, 0x36
        /*0072*/ 	.short	(.L_39 - .L_38)
.L_38:
        /*0074*/ 	.word	0x00000008
.L_39:


//--------------------- .nv.info.default_function_kernel_1 --------------------------
	.section	.nv.info.default_function_kernel_1,"",@"SHT_CUDA_INFO"
	.sectionflags	@""
	.align	4


	//----- nvinfo : EIATTR_CUDA_API_VERSION
	.align		4
        /*0000*/ 	.byte	0x04, 0x37
        /*0002*/ 	.short	(.L_41 - .L_40)
.L_40:
        /*0004*/ 	.word	0x00000082


	//----- nvinfo : EIATTR_KPARAM_INFO
	.align		4
.L_41:
        /*0008*/ 	.byte	0x04, 0x17
        /*000a*/ 	.short	(.L_43 - .L_42)
.L_42:
        /*000c*/ 	.word	0x00000000
        /*0010*/ 	.short	0x0001
        /*0012*/ 	.short	0x0008
        /*0014*/ 	.byte	0x00, 0xf5, 0x21, 0x00


	//----- nvinfo : EIATTR_KPARAM_INFO
	.align		4
.L_43:
        /*0018*/ 	.byte	0x04, 0x17
        /*001a*/ 	.short	(.L_45 - .L_44)
.L_44:
        /*001c*/ 	.word	0x00000000
        /*0020*/ 	.short	0x0000
        /*0022*/ 	.short	0x0000
        /*0024*/ 	.byte	0x00, 0xf5, 0x21, 0x00


	//----- nvinfo : EIATTR_SPARSE_MMA_MASK
	.align		4
.L_45:
        /*0028*/ 	.byte	0x03, 0x50
        /*002a*/ 	.short	0x0000


	//----- nvinfo : EIATTR_MAXREG_COUNT
	.align		4
        /*002c*/ 	.byte	0x03, 0x1b
        /*002e*/ 	.short	0x00ff


	//----- nvinfo : EIATTR_MERCURY_ISA_VERSION
	.align		4
        /*0030*/ 	.byte	0x03, 0x5f
        /*0032*/ 	.short	0x0101


	//----- nvinfo : EIATTR_VRC_CTA_INIT_COUNT
	.align		4
        /*0034*/ 	.byte	0x02, 0x4a
	.zero		1
	.zero		1


	//----- nvinfo : EIATTR_EXIT_INSTR_OFFSETS
	.align		4
        /*0038*/ 	.byte	0x04, 0x1c
        /*003a*/ 	.short	(.L_47 - .L_46)


	//   ....[0]....
.L_46:
        /*003c*/ 	.word	0x00000120


	//----- nvinfo : EIATTR_MAX_THREADS
	.align		4
.L_47:
        /*0040*/ 	.byte	0x04, 0x05
        /*0042*/ 	.short	(.L_49 - .L_48)
.L_48:
        /*0044*/ 	.word	0x00000020
        /*0048*/ 	.word	0x00000001
        /*004c*/ 	.word	0x00000001


	//----- nvinfo : EIATTR_CBANK_PARAM_SIZE
	.align		4
.L_49:
        /*0050*/ 	.byte	0x03, 0x19
        /*0052*/ 	.short	0x0010


	//----- nvinfo : EIATTR_PARAM_CBANK
	.align		4
        /*0054*/ 	.byte	0x04, 0x0a
        /*0056*/ 	.short	(.L_51 - .L_50)
	.align		4
.L_50:
        /*0058*/ 	.word	index@(.nv.constant0.default_function_kernel_1)
        /*005c*/ 	.short	0x0380
        /*005e*/ 	.short	0x0010


	//----- nvinfo : EIATTR_SW_WAR
	.align		4
.L_51:
        /*0060*/ 	.byte	0x04, 0x36
        /*0062*/ 	.short	(.L_53 - .L_52)
.L_52:
        /*0064*/ 	.word	0x00000008
.L_53:


//--------------------- .nv.info.default_function_kernel_3 --------------------------
	.section	.nv.info.default_function_kernel_3,"",@"SHT_CUDA_INFO"
	.sectionflags	@""
	.align	4


	//----- nvinfo : EIATTR_CUDA_API_VERSION
	.align		4
        /*0000*/ 	.byte	0x04, 0x37
        /*0002*/ 	.short	(.L_55 - .L_54)
.L_54:
        /*0004*/ 	.word	0x00000082


	//----- nvinfo : EIATTR_KPARAM_INFO
	.align		4
.L_55:
        /*0008*/ 	.byte	0x04, 0x17
        /*000a*/ 	.short	(.L_57 - .L_56)
.L_56:
        /*000c*/ 	.word	0x00000000
        /*0010*/ 	.short	0x0002
        /*0012*/ 	.short	0x0010
        /*0014*/ 	.byte	0x00, 0xf5, 0x21, 0x00


	//----- nvinfo : EIATTR_KPARAM_INFO
	.align		4
.L_57:
        /*0018*/ 	.byte	0x04, 0x17
        /*001a*/ 	.short	(.L_59 - .L_58)
.L_58:
        /*001c*/ 	.word	0x00000000
        /*0020*/ 	.short	0x0001
        /*0022*/ 	.short	0x0008
        /*0024*/ 	.byte	0x00, 0xf5, 0x21, 0x00


	//----- nvinfo : EIATTR_KPARAM_INFO
	.align		4
.L_59:
        /*0028*/ 	.byte	0x04, 0x17
        /*002a*/ 	.short	(.L_61 - .L_60)
.L_60:
        /*002c*/ 	.word	0x00000000
        /*0030*/ 	.short	0x0000
        /*0032*/ 	.short	0x0000
        /*0034*/ 	.byte	0x00, 0xf5, 0x21, 0x00


	//----- nvinfo : EIATTR_SPARSE_MMA_MASK
	.align		4
.L_61:
        /*0038*/ 	.byte	0x03, 0x50
        /*003a*/ 	.short	0x0000


	//----- nvinfo : EIATTR_MAXREG_COUNT
	.align		4
        /*003c*/ 	.byte	0x03, 0x1b
        /*003e*/ 	.short	0x00ff


	//----- nvinfo : EIATTR_MERCURY_ISA_VERSION
	.align		4
        /*0040*/ 	.byte	0x03, 0x5f
        /*0042*/ 	.short	0x0101


	//----- nvinfo : EIATTR_VRC_CTA_INIT_COUNT
	.align		4
        /*0044*/ 	.byte	0x02, 0x4a
	.zero		1
	.zero		1


	//----- nvinfo : EIATTR_EXIT_INSTR_OFFSETS
	.align		4
        /*0048*/ 	.byte	0x04, 0x1c
        /*004a*/ 	.short	(.L_63 - .L_62)


	//   ....[0]....
.L_62:
        /*004c*/ 	.word	0x00000110


	//----- nvinfo : EIATTR_MAX_THREADS
	.align		4
.L_63:
        /*0050*/ 	.byte	0x04, 0x05
        /*0052*/ 	.short	(.L_65 - .L_64)
.L_64:
        /*0054*/ 	.word	0x0000000c
        /*0058*/ 	.word	0x00000001
        /*005c*/ 	.word	0x00000001


	//----- nvinfo : EIATTR_CBANK_PARAM_SIZE
	.align		4
.L_65:
        /*0060*/ 	.byte	0x03, 0x19
        /*0062*/ 	.short	0x0018


	//----- nvinfo : EIATTR_PARAM_CBANK
	.align		4
        /*0064*/ 	.byte	0x04, 0x0a
        /*0066*/ 	.short	(.L_67 - .L_66)
	.align		4
.L_66:
        /*0068*/ 	.word	index@(.nv.constant0.default_function_kernel_3)
        /*006c*/ 	.short	0x0380
        /*006e*/ 	.short	0x0018


	//----- nvinfo : EIATTR_SW_WAR
	.align		4
.L_67:
        /*0070*/ 	.byte	0x04, 0x36
        /*0072*/ 	.short	(.L_69 - .L_68)
.L_68:
        /*0074*/ 	.word	0x00000008
.L_69:


//--------------------- .nv.info.default_function_kernel --------------------------
	.section	.nv.info.default_function_kernel,"",@"SHT_CUDA_INFO"
	.sectionflags	@""
	.align	4


	//----- nvinfo : EIATTR_CUDA_API_VERSION
	.align		4
        /*0000*/ 	.byte	0x04, 0x37
        /*0002*/ 	.short	(.L_71 - .L_70)
.L_70:
        /*0004*/ 	.word	0x00000082


	//----- nvinfo : EIATTR_KPARAM_INFO
	.align		4
.L_71:
        /*0008*/ 	.byte	0x04, 0x17
        /*000a*/ 	.short	(.L_73 - .L_72)
.L_72:
        /*000c*/ 	.word	0x00000000
        /*0010*/ 	.short	0x0002
        /*0012*/ 	.short	0x0010
        /*0014*/ 	.byte	0x00, 0xf5, 0x21, 0x00


	//----- nvinfo : EIATTR_KPARAM_INFO
	.align		4
.L_73:
        /*0018*/ 	.byte	0x04, 0x17
        /*001a*/ 	.short	(.L_75 - .L_74)
.L_74:
        /*001c*/ 	.word	0x00000000
        /*0020*/ 	.short	0x0001
        /*0022*/ 	.short	0x0008
        /*0024*/ 	.byte	0x00, 0xf5, 0x21, 0x00


	//----- nvinfo : EIATTR_KPARAM_INFO
	.align		4
.L_75:
        /*0028*/ 	.byte	0x04, 0x17
        /*002a*/ 	.short	(.L_77 - .L_76)
.L_76:
        /*002c*/ 	.word	0x00000000
        /*0030*/ 	.short	0x0000
        /*0032*/ 	.short	0x0000
        /*0034*/ 	.byte	0x00, 0xf5, 0x21, 0x00


	//----- nvinfo : EIATTR_SPARSE_MMA_MASK
	.align		4
.L_77:
        /*0038*/ 	.byte	0x03, 0x50
        /*003a*/ 	.short	0x0000


	//----- nvinfo : EIATTR_MAXREG_COUNT
	.align		4
        /*003c*/ 	.byte	0x03, 0x1b
        /*003e*/ 	.short	0x00ff


	//----- nvinfo : EIATTR_MERCURY_ISA_VERSION
	.align		4
        /*0040*/ 	.byte	0x03, 0x5f
        /*0042*/ 	.short	0x0101


	//----- nvinfo : EIATTR_VRC_CTA_INIT_COUNT
	.align		4
        /*0044*/ 	.byte	0x02, 0x4a
	.zero		1
	.zero		1


	//----- nvinfo : EIATTR_EXIT_INSTR_OFFSETS
	.align		4
        /*0048*/ 	.byte	0x04, 0x1c
        /*004a*/ 	.short	(.L_79 - .L_78)


	//   ....[0]....
.L_78:
        /*004c*/ 	.word	0x00000110


	//----- nvinfo : EIATTR_MAX_THREADS
	.align		4
.L_79:
        /*0050*/ 	.byte	0x04, 0x05
        /*0052*/ 	.short	(.L_81 - .L_80)
.L_80:
        /*0054*/ 	.word	0x00000020
        /*0058*/ 	.word	0x00000001
        /*005c*/ 	.word	0x00000001


	//----- nvinfo : EIATTR_CBANK_PARAM_SIZE
	.align		4
.L_81:
        /*0060*/ 	.byte	0x03, 0x19
        /*0062*/ 	.short	0x0018


	//----- nvinfo : EIATTR_PARAM_CBANK
	.align		4
        /*0064*/ 	.byte	0x04, 0x0a
        /*0066*/ 	.short	(.L_83 - .L_82)
	.align		4
.L_82:
        /*0068*/ 	.word	index@(.nv.constant0.default_function_kernel)
        /*006c*/ 	.short	0x0380
        /*006e*/ 	.short	0x0018


	//----- nvinfo : EIATTR_SW_WAR
	.align		4
.L_83:
        /*0070*/ 	.byte	0x04, 0x36
        /*0072*/ 	.short	(.L_85 - .L_84)
.L_84:
        /*0074*/ 	.word	0x00000008
.L_85:


//--------------------- .nv.callgraph             --------------------------
	.section	.nv.callgraph,"",@"SHT_CUDA_CALLGRAPH"
	.align	4
	.sectionentsize	8
	.align		4
        /*0000*/ 	.word	0x00000000
	.align		4
        /*0004*/ 	.word	0xffffffff
	.align		4
        /*0008*/ 	.word	0x00000000
	.align		4
        /*000c*/ 	.word	0xfffffffe
	.align		4
        /*0010*/ 	.word	0x00000000
	.align		4
        /*0014*/ 	.word	0xfffffffd
	.align		4
        /*0018*/ 	.word	0x00000000
	.align		4
        /*001c*/ 	.word	0xfffffffc


//--------------------- .text.default_function_kernel_2 --------------------------
	.section	.text.default_function_kernel_2,"ax",@progbits
	.align	128
        .global         default_function_kernel_2
        .type           default_function_kernel_2,@function
        .size           default_function_kernel_2,(.L_x_4 - default_function_kernel_2)
        .other          default_function_kernel_2,@"STO_CUDA_ENTRY STV_DEFAULT"
default_function_kernel_2:
.text.default_function_kernel_2:
[----:B------:R-:W-:Y:S01]  /*0000*/  LDC R1, c[0x0][0x37c] ;  /* 0x0000df00ff017b82 */ /* 0x000fe20000000800 */
[----:B------:R-:W0:Y:S07]  /*0010*/  S2R R7, SR_TID.X ;  /* 0x0000000000077919 */ /* 0x000e2e0000002100 */
[----:B------:R-:W1:Y:S01]  /*0020*/  S2UR UR4, SR_CTAID.X ;  /* 0x00000000000479c3 */ /* 0x000e620000002500 */
[----:B------:R-:W2:Y:S07]  /*0030*/  LDCU.64 UR6, c[0x0][0x358] ;  /* 0x00006b00ff0677ac */ /* 0x000eae0008000a00 */
[----:B------:R-:W3:Y:S08]  /*0040*/  LDC.64 R2, c[0x0][0x388] ;  /* 0x0000e200ff027b82 */ /* 0x000ef00000000a00 */
[----:B------:R-:W4:Y:S01]  /*0050*/  LDC.64 R4, c[0x0][0x390] ;  /* 0x0000e400ff047b82 */ /* 0x000f220000000a00 */
[----:B-1----:R-:W-:-:S06]  /*0060*/  USHF.L.U32 UR4, UR4, 0x5, URZ ;  /* 0x0000000504047899 */ /* 0x002fcc00080006ff */
[----:B0-----:R-:W-:-:S05]  /*0070*/  LOP3.LUT R7, R7, UR4, RZ, 0xfc, !PT ;  /* 0x0000000407077c12 */ /* 0x001fca000f8efcff */
[----:B---3--:R-:W-:-:S04]  /*0080*/  IMAD.WIDE.U32 R2, R7, 0x4, R2 ;  /* 0x0000000407027825 */ /* 0x008fc800078e0002 */
[----:B----4-:R-:W-:Y:S02]  /*0090*/  IMAD.WIDE.U32 R4, R7, 0x4, R4 ;  /* 0x0000000407047825 */ /* 0x010fe400078e0004 */
[----:B--2---:R-:W2:Y:S04]  /*00a0*/  LDG.E.CONSTANT R2, desc[UR6][R2.64] ;  /* 0x0000000602027981 */ /* 0x004ea8000c1e9900 */
[----:B------:R-:W2:Y:S02]  /*00b0*/  LDG.E.CONSTANT R5, desc[UR6][R4.64] ;  /* 0x0000000604057981 */ /* 0x000ea4000c1e9900 */
[----:B--2---:R-:W-:Y:S01]  /*00c0*/  FMUL R0, R2, R5 ;  /* 0x0000000502007220 */ /* 0x004fe20000400000 */
[----:B------:R-:W-:-:S03]  /*00d0*/  HFMA2 R5, -RZ, RZ, 1.625, 0 ;  /* 0x3e800000ff057431 */ /* 0x000fc600000001ff */
[C---:B------:R-:W-:Y:S01]  /*00e0*/  FFMA R6, R0.reuse, R0, -1 ;  /* 0xbf80000000067423 */ /* 0x040fe20000000000 */
[----:B------:R-:W-:-:S03]  /*00f0*/  FADD R0, R0, -1 ;  /* 0xbf80000000007421 */ /* 0x000fc60000000000 */
[----:B------:R-:W0:Y:S01]  /*0100*/  MUFU.RSQ R9, R6 ;  /* 0x0000000600097308 */ /* 0x000e220000001400 */
[----:B------:R-:W-:Y:S02]  /*0110*/  FSETP.NEU.AND P1, PT, R6, RZ, PT ;  /* 0x000000ff0600720b */ /* 0x000fe40003f2d000 */
[----:B------:R-:W-:Y:S01]  /*0120*/  ISETP.GT.U32.AND P0, PT, R0, 0x4b000000, PT ;  /* 0x4b0000000000780c */ /* 0x000fe20003f04070 */
[----:B0-----:R-:W-:Y:S01]  /*0130*/  FMUL R11, R6, R9 ;  /* 0x00000009060b7220 */ /* 0x001fe20000400000 */
[----:B------:R-:W-:-:S03]  /*0140*/  FMUL R8, R9, 0.5 ;  /* 0x3f00000009087820 */ /* 0x000fc60000400000 */
[----:B------:R-:W-:-:S04]  /*0150*/  FFMA R9, -R11, R11, R6 ;  /* 0x0000000b0b097223 */ /* 0x000fc80000000106 */
[----:B------:R-:W-:-:S05]  /*0160*/  FFMA R8, R8, R9, R11 ;  /* 0x0000000908087223 */ /* 0x000fca000000000b */
[----:B------:R-:W-:-:S04]  /*0170*/  FSEL R8, R8, RZ, P1 ;  /* 0x000000ff08087208 */ /* 0x000fc80000800000 */
[----:B------:R-:W-:-:S05]  /*0180*/  FSEL R3, R8, -1.0000001192092895508, !P0 ;  /* 0xbf80000108037808 */ /* 0x000fca0004000000 */
[----:B------:R-:W-:-:S04]  /*0190*/  FADD R0, R0, R3 ;  /* 0x0000000300007221 */ /* 0x000fc80000000000 */
[C---:B------:R-:W-:Y:S01]  /*01a0*/  FADD.RZ R2, R0.reuse, 1 ;  /* 0x3f80000000027421 */ /* 0x040fe2000000c000 */
[----:B------:R-:W-:-:S04]  /*01b0*/  ISETP.GE.U32.AND P1, PT, R0, 0x7f800000, PT ;  /* 0x7f8000000000780c */ /* 0x000fc80003f26070 */
[----:B------:R-:W-:Y:S02]  /*01c0*/  IADD3 R2, PT, PT, R2, -0x3f400000, RZ ;  /* 0xc0c0000002027810 */ /* 0x000fe40007ffe0ff */
[----:B------:R-:W-:Y:S02]  /*01d0*/  ISETP.GT.AND P2, PT, R0, -0x40800000, P1 ;  /* 0xbf8000000000780c */ /* 0x000fe40000f44270 */
[----:B------:R-:W-:-:S04]  /*01e0*/  LOP3.LUT R3, R2, 0xff800000, RZ, 0xc0, !PT ;  /* 0xff80000002037812 */ /* 0x000fc800078ec0ff */
[----:B------:R-:W-:Y:S02]  /*01f0*/  IADD3 R4, PT, PT, -R3, 0x40800000, RZ ;  /* 0x4080000003047810 */ /* 0x000fe40007ffe1ff */
[----:B------:R-:W-:Y:S02]  /*0200*/  IADD3 R2, PT, PT, R0, -R3, RZ ;  /* 0x8000000300027210 */ /* 0x000fe40007ffe0ff */
[----:B------:R-:W-:Y:S01]  /*0210*/  @P1 MOV R9, 0x7f800000 ;  /* 0x7f80000000091802 */ /* 0x000fe20000000f00 */
[----:B------:R-:W-:Y:S01]  /*0220*/  FFMA R5, R4, R5, -1 ;  /* 0xbf80000004057423 */ /* 0x000fe20000000005 */
[----:B------:R-:W-:-:S03]  /*0230*/  MOV R4, 0x3d39bf78 ;  /* 0x3d39bf7800047802 */ /* 0x000fc60000000f00 */
[----:B------:R-:W-:-:S04]  /*0240*/  FADD R5, R2, R5 ;  /* 0x0000000502057221 */ /* 0x000fc80000000000 */
[----:B------:R-:W-:Y:S01]  /*0250*/  FFMA R2, R5, -R4, 0.10546888411045074463 ;  /* 0x3dd8001205027423 */ /* 0x000fe20000000804 */
[----:B------:R-:W-:-:S03]  /*0260*/  I2FP.F32.S32 R4, R3 ;  /* 0x0000000300047245 */ /* 0x000fc60000201400 */
[C---:B------:R-:W-:Y:S02]  /*0270*/  FFMA R2, R5.reuse, R2, -0.13229703903198242188 ;  /* 0xbe0778e005027423 */ /* 0x040fe40000000002 */
[----:B------:R-:W-:Y:S02]  /*0280*/  FMUL R4, R4, 1.1920928955078125e-07 ;  /* 0x3400000004047820 */ /* 0x000fe40000400000 */
[----:B------:R-:W-:-:S04]  /*0290*/  FFMA R2, R5, R2, 0.14491446316242218018 ;  /* 0x3e14647505027423 */ /* 0x000fc80000000002 */
[----:B------:R-:W-:-:S04]  /*02a0*/  FFMA R2, R5, R2, -0.16641564667224884033 ;  /* 0xbe2a68dd05027423 */ /* 0x000fc80000000002 */
[----:B------:R-:W-:-:S04]  /*02b0*/  FFMA R2, R5, R2, 0.19988867640495300293 ;  /* 0x3e4caf9e05027423 */ /* 0x000fc80000000002 */
[----:B------:R-:W-:-:S04]  /*02c0*/  FFMA R2, R5, R2, -0.25000196695327758789 ;  /* 0xbe80004205027423 */ /* 0x000fc80000000002 */
[----:B------:R-:W-:-:S04]  /*02d0*/  FFMA R2, R5, R2, 0.33333510160446166992 ;  /* 0x3eaaaae605027423 */ /* 0x000fc80000000002 */
[----:B------:R-:W-:-:S04]  /*02e0*/  FFMA R2, R5, R2, -0.5 ;  /* 0xbf00000005027423 */ /* 0x000fc80000000002 */
[C---:B------:R-:W-:Y:S02]  /*02f0*/  FMUL R6, R5.reuse, R2 ;  /* 0x0000000205067220 */ /* 0x040fe40000400000 */
[----:B------:R-:W0:Y:S02]  /*0300*/  LDC.64 R2, c[0x0][0x380] ;  /* 0x0000e000ff027b82 */ /* 0x000e240000000a00 */
[----:B------:R-:W-:-:S04]  /*0310*/  FFMA R5, R5, R6, R5 ;  /* 0x0000000605057223 */ /* 0x000fc80000000005 */
[----:B------:R-:W-:Y:S01]  /*0320*/  FFMA R4, R4, 0.69314718246459960938, R5 ;  /* 0x3f31721804047823 */ /* 0x000fe20000000005 */
[C---:B------:R-:W-:Y:S01]  /*0330*/  @P2 FFMA R4, R0.reuse, R9, +INF ;  /* 0x7f80000000042423 */ /* 0x040fe20000000009 */
[----:B------:R-:W-:-:S04]  /*0340*/  @P1 FSETP.NEU.AND P2, PT, R0, RZ, PT ;  /* 0x000000ff0000120b */ /* 0x000fc80003f4d000 */
[----:B------:R-:W-:-:S05]  /*0350*/  @P1 FSEL R4, R4, -RZ, P2 ;  /* 0x800000ff04041208 */ /* 0x000fca0001000000 */
[----:B------:R-:W-:Y:S01]  /*0360*/  @P0 FADD R4, R4, 0.69314718246459960938 ;  /* 0x3f31721804040421 */ /* 0x000fe20000000000 */
[----:B0-----:R-:W-:-:S05]  /*0370*/  IMAD.WIDE.U32 R2, R7, 0x4, R2 ;  /* 0x0000000407027825 */ /* 0x001fca00078e0002 */
[----:B------:R-:W-:Y:S01]  /*0380*/  STG.E desc[UR6][R2.64], R4 ;  /* 0x0000000402007986 */ /* 0x000fe2000c101906 */
[----:B------:R-:W-:Y:S05]  /*0390*/  EXIT ;  /* 0x000000000000794d */ /* 0x000fea0003800000 */
.L_x_0:
[----:B------:R-:W-:-:S00]  /*03a0*/  BRA `(.L_x_0) ;  /* 0xfffffffc00fc7947 */ /* 0x000fc0000383ffff */
[----:B------:R-:W-:-:S00]  /*03b0*/  NOP ;  /* 0x0000000000007918 */ /* 0x000fc00000000000 */
        /* <DEDUP_REMOVED lines=12> */
.L_x_4:


//--------------------- .text.default_function_kernel_1 --------------------------
	.section	.text.default_function_kernel_1,"ax",@progbits
	.align	128
        .global         default_function_kernel_1
        .type           default_function_kernel_1,@function
        .size           default_function_kernel_1,(.L_x_5 - default_function_kernel_1)
        .other          default_function_kernel_1,@"STO_CUDA_ENTRY STV_DEFAULT"
default_function_kernel_1:
.text.default_function_kernel_1:
        /* <DEDUP_REMOVED lines=8> */
[----:B---3--:R-:W-:-:S06]  /*0080*/  IMAD.WIDE.U32 R2, R7, 0x4, R2 ;  /* 0x0000000407027825 */ /* 0x008fcc00078e0002 */
[----:B--2---:R-:W2:Y:S01]  /*0090*/  LDG.E.CONSTANT R2, desc[UR6][R2.64] ;  /* 0x0000000602027981 */ /* 0x004ea2000c1e9900 */
[----:B----4-:R-:W-:-:S04]  /*00a0*/  IMAD.WIDE.U32 R4, R7, 0x4, R4 ;  /* 0x0000000407047825 */ /* 0x010fc800078e0004 */
[----:B--2---:R-:W-:-:S04]  /*00b0*/  FADD R0, RZ, -R2 ;  /* 0x80000002ff007221 */ /* 0x004fc80000000000 */
[----:B------:R-:W-:-:S05]  /*00c0*/  FMUL R0, R0, 1.4426950216293334961 ;  /* 0x3fb8aa3b00007820 */ /* 0x000fca0000400000 */
[----:B------:R-:W-:-:S13]  /*00d0*/  FSETP.GEU.AND P0, PT, R0, -126, PT ;  /* 0xc2fc00000000780b */ /* 0x000fda0003f0e000 */
[----:B------:R-:W-:-:S04]  /*00e0*/  @!P0 FMUL R0, R0, 0.5 ;  /* 0x3f00000000008820 */ /* 0x000fc80000400000 */
[----:B------:R-:W0:Y:S02]  /*00f0*/  MUFU.EX2 R9, R0 ;  /* 0x0000000000097308 */ /* 0x000e240000000800 */
[----:B0-----:R-:W-:-:S05]  /*0100*/  @!P0 FMUL R9, R9, R9 ;  /* 0x0000000909098220 */ /* 0x001fca0000400000 */
[----:B------:R-:W-:Y:S01]  /*0110*/  STG.E desc[UR6][R4.64], R9 ;  /* 0x0000000904007986 */ /* 0x000fe2000c101906 */
[----:B------:R-:W-:Y:S05]  /*0120*/  EXIT ;  /* 0x000000000000794d */ /* 0x000fea0003800000 */
.L_x_1:
        /* <DEDUP_REMOVED lines=13> */
.L_x_5:


//--------------------- .text.default_function_kernel_3 --------------------------
	.section	.text.default_function_kernel_3,"ax",@progbits
	.align	128
        .global         default_function_kernel_3
        .type           default_function_kernel_3,@function
        .size           default_function_kernel_3,(.L_x_6 - default_function_kernel_3)
        .other          default_function_kernel_3,@"STO_CUDA_ENTRY STV_DEFAULT"
default_function_kernel_3:
.text.default_function_kernel_3:
[----:B------:R-:W-:Y:S01]  /*0000*/  LDC R1, c[0x0][0x37c] ;  /* 0x0000df00ff017b82 */ /* 0x000fe20000000800 */
[----:B------:R-:W0:Y:S07]  /*0010*/  S2R R9, SR_CTAID.X ;  /* 0x0000000000097919 */ /* 0x000e2e0000002500 */
[----:B------:R-:W1:Y:S01]  /*0020*/  LDC.64 R2, c[0x0][0x388] ;  /* 0x0000e200ff027b82 */ /* 0x000e620000000a00 */
[----:B------:R-:W2:Y:S01]  /*0030*/  LDCU.64 UR4, c[0x0][0x358] ;  /* 0x00006b00ff0477ac */ /* 0x000ea20008000a00 */
[----:B------:R-:W0:Y:S06]  /*0040*/  S2R R0, SR_TID.X ;  /* 0x0000000000007919 */ /* 0x000e2c0000002100 */
[----:B------:R-:W3:Y:S08]  /*0050*/  LDC.64 R4, c[0x0][0x390] ;  /* 0x0000e400ff047b82 */ /* 0x000ef00000000a00 */
[----:B------:R-:W4:Y:S01]  /*0060*/  LDC.64 R6, c[0x0][0x380] ;  /* 0x0000e000ff067b82 */ /* 0x000f220000000a00 */
[----:B0-----:R-:W-:-:S04]  /*0070*/  IMAD R9, R9, 0xc, R0 ;  /* 0x0000000c09097824 */ /* 0x001fc800078e0200 */
[----:B-1----:R-:W-:-:S04]  /*0080*/  IMAD.WIDE.U32 R2, R9, 0x4, R2 ;  /* 0x0000000409027825 */ /* 0x002fc800078e0002 */
[C---:B---3--:R-:W-:Y:S02]  /*0090*/  IMAD.WIDE.U32 R4, R9.reuse, 0x4, R4 ;  /* 0x0000000409047825 */ /* 0x048fe400078e0004 */
[----:B--2---:R-:W2:Y:S04]  /*00a0*/  LDG.E.CONSTANT R2, desc[UR4][R2.64] ;  /* 0x0000000402027981 */ /* 0x004ea8000c1e9900 */
[----:B------:R-:W2:Y:S01]  /*00b0*/  LDG.E.CONSTANT R5, desc[UR4][R4.64] ;  /* 0x0000000404057981 */ /* 0x000ea2000c1e9900 */
[----:B----4-:R-:W-:-:S04]  /*00c0*/  IMAD.WIDE.U32 R6, R9, 0x4, R6 ;  /* 0x0000000409067825 */ /* 0x010fc800078e0006 */
[----:B--2---:R-:W-:-:S04]  /*00d0*/  FMUL R0, R2, R5 ;  /* 0x0000000502007220 */ /* 0x004fc80000400000 */
[----:B------:R-:W-:-:S04]  /*00e0*/  FMUL.RZ R0, R0, 0.15915493667125701904 ;  /* 0x3e22f98300007820 */ /* 0x000fc8000040c000 */
[----:B------:R-:W0:Y:S02]  /*00f0*/  MUFU.SIN R11, R0 ;  /* 0x00000000000b7308 */ /* 0x000e240000000400 */
[----:B0-----:R-:W-:Y:S01]  /*0100*/  STG.E desc[UR4][R6.64], R11 ;  /* 0x0000000b06007986 */ /* 0x001fe2000c101904 */
[----:B------:R-:W-:Y:S05]  /*0110*/  EXIT ;  /* 0x000000000000794d */ /* 0x000fea0003800000 */
.L_x_2:
        /* <DEDUP_REMOVED lines=14> */
.L_x_6:


//--------------------- .text.default_function_kernel --------------------------
	.section	.text.default_function_kernel,"ax",@progbits
	.align	128
        .global         default_function_kernel
        .type           default_function_kernel,@function
        .size           default_function_kernel,(.L_x_7 - default_function_kernel)
        .other          default_function_kernel,@"STO_CUDA_ENTRY STV_DEFAULT"
default_function_kernel:
.text.default_function_kernel:
[----:B------:R-:W-:Y:S01]  /*0000*/  LDC R1, c[0x0][0x37c] ;  /* 0x0000df00ff017b82 */ /* 0x000fe20000000800 */
[----:B------:R-:W0:Y:S07]  /*0010*/  S2R R9, SR_TID.X ;  /* 0x0000000000097919 */ /* 0x000e2e0000002100 */
[----:B------:R-:W1:Y:S01]  /*0020*/  S2UR UR4, SR_CTAID.X ;  /* 0x00000000000479c3 */ /* 0x000e620000002500 */
[----:B------:R-:W2:Y:S07]  /*0030*/  LDCU.64 UR6, c[0x0][0x358] ;  /* 0x00006b00ff0677ac */ /* 0x000eae0008000a00 */
[----:B------:R-:W3:Y:S08]  /*0040*/  LDC.64 R2, c[0x0][0x390] ;  /* 0x0000e400ff027b82 */ /* 0x000ef00000000a00 */
[----:B------:R-:W4:Y:S01]  /*0050*/  LDC.64 R4, c[0x0][0x388] ;  /* 0x0000e200ff047b82 */ /* 0x000f220000000a00 */
[----:B-1----:R-:W-:-:S07]  /*0060*/  USHF.L.U32 UR4, UR4, 0x5, URZ ;  /* 0x0000000504047899 */ /* 0x002fce00080006ff */
[----:B------:R-:W1:Y:S01]  /*0070*/  LDC.64 R6, c[0x0][0x380] ;  /* 0x0000e000ff067b82 */ /* 0x000e620000000a00 */
[----:B0-----:R-:W-:-:S05]  /*0080*/  LOP3.LUT R9, R9, UR4, RZ, 0xfc, !PT ;  /* 0x0000000409097c12 */ /* 0x001fca000f8efcff */
[----:B---3--:R-:W-:-:S04]  /*0090*/  IMAD.WIDE.U32 R2, R9, 0x4, R2 ;  /* 0x0000000409027825 */ /* 0x008fc800078e0002 */
[C---:B----4-:R-:W-:Y:S02]  /*00a0*/  IMAD.WIDE.U32 R4, R9.reuse, 0x4, R4 ;  /* 0x0000000409047825 */ /* 0x050fe400078e0004 */
[----:B--2---:R-:W2:Y:S04]  /*00b0*/  LDG.E.CONSTANT R2, desc[UR6][R2.64] ;  /* 0x0000000602027981 */ /* 0x004ea8000c1e9900 */
[----:B------:R-:W3:Y:S01]  /*00c0*/  LDG.E.CONSTANT R5, desc[UR6][R4.64] ;  /* 0x0000000604057981 */ /* 0x000ee2000c1e9900 */
[----:B-1----:R-:W-:-:S04]  /*00d0*/  IMAD.WIDE.U32 R6, R9, 0x4, R6 ;  /* 0x0000000409067825 */ /* 0x002fc800078e0006 */
[----:B--2---:R-:W-:-:S04]  /*00e0*/  FADD R0, RZ, -R2 ;  /* 0x80000002ff007221 */ /* 0x004fc80000000000 */
[----:B---3--:R-:W-:-:S05]  /*00f0*/  FADD R9, R0, R5 ;  /* 0x0000000500097221 */ /* 0x008fca0000000000 */
[----:B------:R-:W-:Y:S01]  /*0100*/  STG.E desc[UR6][R6.64], R9 ;  /* 0x0000000906007986 */ /* 0x000fe2000c101906 */
[----:B------:R-:W-:Y:S05]  /*0110*/  EXIT ;  /* 0x000000000000794d */ /* 0x000fea0003800000 */
.L_x_3:
        /* <DEDUP_REMOVED lines=14> */
.L_x_7:


//--------------------- .nv.shared.reserved.0     --------------------------
	.section	.nv.shared.reserved.0,"aw",@nobits
	.weak		__nv_reservedSMEM_offset_0_alias
	.size		__nv_reservedSMEM_offset_0_alias, 0, 64
	.other		__nv_reservedSMEM_offset_0_alias,@"STO_CUDA_RESERVED_SHARED STV_DEFAULT"
__nv_reservedSMEM_offset_0_alias:
	.zero		0
	.zero		64


//--------------------- .nv.constant0.default_function_kernel_2 --------------------------
	.section	.nv.constant0.default_function_kernel_2,"a",@progbits
	.sectionflags	@""
	.align	4
.nv.constant0.default_function_kernel_2:
	.zero		920


//--------------------- .nv.constant0.default_function_kernel_1 --------------------------
	.section	.nv.constant0.default_function_kernel_1,"a",@progbits
	.sectionflags	@""
	.align	4
.nv.constant0.default_function_kernel_1:
	.zero		912


//--------------------- .nv.constant0.default_function_kernel_3 --------------------------
	.section	.nv.constant0.default_function_kernel_3,"a",@progbits
	.sectionflags	@""
	.align	4
.nv.constant0.default_function_kernel_3:
	.zero		920


//--------------------- .nv.constant0.default_function_kernel --------------------------
	.section	.nv.constant0.default_function_kernel,"a",@progbits
	.sectionflags	@""
	.align	4
.nv.constant0.default_function_kernel:
	.zero		920


//--------------------- SYMBOLS --------------------------

	.type		.nv.reservedSmem.offset0,@object
	.size		.nv.reservedSmem.offset0,0x4
